	.headerflags	@"EF_CUDA_TEXMODE_UNIFIED EF_CUDA_64BIT_ADDRESS EF_CUDA_ACCELERATORS EF_CUDA_SM90 EF_CUDA_VIRTUAL_SM(EF_CUDA_SM90)"
	.elftype	@"ET_EXEC"


//--------------------- .nv.info                  --------------------------
	.section	.nv.info,"",@"SHT_CUDA_INFO"
	.align	4


	//----- nvinfo : EIATTR_REGCOUNT
	.align		4
        /*0000*/ 	.byte	0x04, 0x2f
        /*0002*/ 	.short	(.L_1 - .L_0)
	.align		4
.L_0:
        /*0004*/ 	.word	index@(triton_poi_fused_clone_view_0)
        /*0008*/ 	.word	0x00000020


	//----- nvinfo : EIATTR_MIN_STACK_SIZE
	.align		4
.L_1:
        /*000c*/ 	.byte	0x04, 0x12
        /*000e*/ 	.short	(.L_3 - .L_2)
	.align		4
.L_2:
        /*0010*/ 	.word	index@(triton_poi_fused_clone_view_0)
        /*0014*/ 	.word	0x00000000


	//----- nvinfo : EIATTR_FRAME_SIZE
	.align		4
.L_3:
        /*0018*/ 	.byte	0x04, 0x11
        /*001a*/ 	.short	(.L_5 - .L_4)
	.align		4
.L_4:
        /*001c*/ 	.word	index@(triton_poi_fused_clone_view_0)
        /*0020*/ 	.word	0x00000000


	//----- nvinfo : EIATTR_MIN_STACK_SIZE
	.align		4
.L_5:
        /*0024*/ 	.byte	0x04, 0x12
        /*0026*/ 	.short	(.L_7 - .L_6)
	.align		4
.L_6:
        /*0028*/ 	.word	index@(triton_poi_fused_clone_view_0)
        /*002c*/ 	.word	0x00000000
.L_7:


//--------------------- .nv.info.triton_poi_fused_clone_view_0 --------------------------
	.section	.nv.info.triton_poi_fused_clone_view_0,"",@"SHT_CUDA_INFO"
	.sectionflags	@""
	.align	4


	//----- nvinfo : EIATTR_CUDA_API_VERSION
	.align		4
        /*0000*/ 	.byte	0x04, 0x37
        /*0002*/ 	.short	(.L_9 - .L_8)
.L_8:
        /*0004*/ 	.word	0x0000007c


	//----- nvinfo : EIATTR_KPARAM_INFO
	.align		4
.L_9:
        /*0008*/ 	.byte	0x04, 0x17
        /*000a*/ 	.short	(.L_11 - .L_10)
.L_10:
        /*000c*/ 	.word	0x00000000
        /*0010*/ 	.short	0x0004
        /*0012*/ 	.short	0x001c
        /*0014*/ 	.byte	0x00, 0xf0, 0x11, 0x00


	//----- nvinfo : EIATTR_KPARAM_INFO
	.align		4
.L_11:
        /*0018*/ 	.byte	0x04, 0x17
        /*001a*/ 	.short	(.L_13 - .L_12)
.L_12:
        /*001c*/ 	.word	0x00000000
        /*0020*/ 	.short	0x0003
        /*0022*/ 	.short	0x0018
        /*0024*/ 	.byte	0x00, 0xf0, 0x11, 0x00


	//----- nvinfo : EIATTR_KPARAM_INFO
	.align		4
.L_13:
        /*0028*/ 	.byte	0x04, 0x17
        /*002a*/ 	.short	(.L_15 - .L_14)
.L_14:
        /*002c*/ 	.word	0x00000000
        /*0030*/ 	.short	0x0002
        /*0032*/ 	.short	0x0010
        /*0034*/ 	.byte	0x00, 0xf4, 0x21, 0x00


	//----- nvinfo : EIATTR_KPARAM_INFO
	.align		4
.L_15:
        /*0038*/ 	.byte	0x04, 0x17
        /*003a*/ 	.short	(.L_17 - .L_16)
.L_16:
        /*003c*/ 	.word	0x00000000
        /*0040*/ 	.short	0x0001
        /*0042*/ 	.short	0x0008
        /*0044*/ 	.byte	0x00, 0xf4, 0x21, 0x00


	//----- nvinfo : EIATTR_KPARAM_INFO
	.align		4
.L_17:
        /*0048*/ 	.byte	0x04, 0x17
        /*004a*/ 	.short	(.L_19 - .L_18)
.L_18:
        /*004c*/ 	.word	0x00000000
        /*0050*/ 	.short	0x0000
        /*0052*/ 	.short	0x0000
        /*0054*/ 	.byte	0x00, 0xf4, 0x21, 0x00


	//----- nvinfo : EIATTR_SPARSE_MMA_MASK
	.align		4
.L_19:
        /*0058*/ 	.byte	0x03, 0x50
        /*005a*/ 	.short	0x0000


	//----- nvinfo : EIATTR_MAXREG_COUNT
	.align		4
        /*005c*/ 	.byte	0x03, 0x1b
        /*005e*/ 	.short	0x00ff


	//----- nvinfo : EIATTR_EXIT_INSTR_OFFSETS
	.align		4
        /*0060*/ 	.byte	0x04, 0x1c
        /*0062*/ 	.short	(.L_21 - .L_20)


	//   ....[0]....
.L_20:
        /*0064*/ 	.word	0x000009e0


	//   ....[1]....
        /*0068*/ 	.word	0x00000a70


	//----- nvinfo : EIATTR_REQNTID
	.align		4
.L_21:
        /*006c*/ 	.byte	0x04, 0x10
        /*006e*/ 	.short	(.L_23 - .L_22)
.L_22:
        /*0070*/ 	.word	0x00000100
        /*0074*/ 	.word	0x00000001
        /*0078*/ 	.word	0x00000001


	//----- nvinfo : EIATTR_CBANK_PARAM_SIZE
	.align		4
.L_23:
        /*007c*/ 	.byte	0x03, 0x19
        /*007e*/ 	.short	0x0020


	//----- nvinfo : EIATTR_PARAM_CBANK
	.align		4
        /*0080*/ 	.byte	0x04, 0x0a
        /*0082*/ 	.short	(.L_25 - .L_24)
	.align		4
.L_24:
        /*0084*/ 	.word	index@(.nv.constant0.triton_poi_fused_clone_view_0)
        /*0088*/ 	.short	0x0210
        /*008a*/ 	.short	0x0020


	//----- nvinfo : EIATTR_SW_WAR
	.align		4
.L_25:
        /*008c*/ 	.byte	0x04, 0x36
        /*008e*/ 	.short	(.L_27 - .L_26)
.L_26:
        /*0090*/ 	.word	0x00000008
.L_27:


//--------------------- .nv.callgraph             --------------------------
	.section	.nv.callgraph,"",@"SHT_CUDA_CALLGRAPH"
	.align	4
	.sectionentsize	8
	.align		4
        /*0000*/ 	.word	0x00000000
	.align		4
        /*0004*/ 	.word	0xffffffff
	.align		4
        /*0008*/ 	.word	0x00000000
	.align		4
        /*000c*/ 	.word	0xfffffffe
	.align		4
        /*0010*/ 	.word	0x00000000
	.align		4
        /*0014*/ 	.word	0xfffffffd
	.align		4
        /*0018*/ 	.word	0x00000000
	.align		4
        /*001c*/ 	.word	0xfffffffc


//--------------------- .text.triton_poi_fused_clone_view_0 --------------------------
	.section	.text.triton_poi_fused_clone_view_0,"ax",@progbits
	.sectionflags	@"SHF_BARRIERS=1"
	.align	128
        .global         triton_poi_fused_clone_view_0
        .type           triton_poi_fused_clone_view_0,@function
        .size           triton_poi_fused_clone_view_0,(.L_x_1 - triton_poi_fused_clone_view_0)
        .other          triton_poi_fused_clone_view_0,@"STO_CUDA_ENTRY STV_DEFAULT"
triton_poi_fused_clone_view_0:
.text.triton_poi_fused_clone_view_0:
[----:B------:R-:W0:Y:S01]  /*0000*/  LDC R1, c[0x0][0x28] ;  /* 0x00000a00ff017b82 */ /* 0x000e220000000800 */
[----:B------:R-:W1:Y:S07]  /*0010*/  S2R R0, SR_TID.X ;  /* 0x0000000000007919 */ /* 0x000e6e0000002100 */
[----:B------:R-:W2:Y:S01]  /*0020*/  LDC.64 R24, c[0x0][0x218] ;  /* 0x00008600ff187b82 */ /* 0x000ea20000000a00 */
[----:B------:R-:W-:Y:S01]  /*0030*/  CS2R R8, SRZ ;  /* 0x0000000000087805 */ /* 0x000fe2000001ff00 */
[----:B------:R-:W-:Y:S01]  /*0040*/  ULDC.64 UR6, c[0x0][0x208] ;  /* 0x0000820000067ab9 */ /* 0x000fe20000000a00 */
[----:B------:R-:W3:Y:S01]  /*0050*/  S2R R2, SR_CTAID.Y ;  /* 0x0000000000027919 */ /* 0x000ee20000002600 */
[----:B------:R-:W4:Y:S04]  /*0060*/  S2R R7, SR_CTAID.X ;  /* 0x0000000000077919 */ /* 0x000f280000002500 */
[----:B------:R-:W5:Y:S01]  /*0070*/  LDC.64 R22, c[0x0][0x220] ;  /* 0x00008800ff167b82 */ /* 0x000f620000000a00 */
[----:B-1----:R-:W-:Y:S01]  /*0080*/  IMAD.SHL.U32 R20, R0, 0x4, RZ ;  /* 0x0000000400147824 */ /* 0x002fe200078e00ff */
[----:B------:R-:W-:-:S02]  /*0090*/  SHF.R.U32.HI R14, RZ, 0x6, R0 ;  /* 0x00000006ff0e7819 */ /* 0x000fc40000011600 */
[--C-:B---3--:R-:W-:Y:S02]  /*00a0*/  SHF.R.S32.HI R4, RZ, 0x17, R2.reuse ;  /* 0x00000017ff047819 */ /* 0x108fe40000011402 */
[----:B------:R-:W-:Y:S02]  /*00b0*/  LOP3.LUT R3, R20, 0xfc, RZ, 0xc0, !PT ;  /* 0x000000fc14037812 */ /* 0x000fe400078ec0ff */
[----:B------:R-:W-:Y:S02]  /*00c0*/  SGXT R4, R4, 0x1 ;  /* 0x000000010404781a */ /* 0x000fe40000000200 */
[----:B------:R-:W-:Y:S02]  /*00d0*/  PRMT R3, R3, 0x6540, R2 ;  /* 0x0000654003037816 */ /* 0x000fe40000000002 */
[----:B------:R-:W-:Y:S02]  /*00e0*/  SGXT.U32 R14, R14, 0x2 ;  /* 0x000000020e0e781a */ /* 0x000fe40000000000 */
[----:B------:R-:W-:-:S04]  /*00f0*/  LEA.HI R4, R4, R3, RZ, 0xc ;  /* 0x0000000304047211 */ /* 0x000fc800078f60ff */
[----:B------:R-:W-:Y:S02]  /*0100*/  LOP3.LUT R6, R4, 0xfffff000, RZ, 0xc0, !PT ;  /* 0xfffff00004067812 */ /* 0x000fe400078ec0ff */
[----:B------:R-:W-:Y:S02]  /*0110*/  SHF.R.S32.HI R12, RZ, 0xc, R4 ;  /* 0x0000000cff0c7819 */ /* 0x000fe40000011404 */
[----:B------:R-:W-:Y:S01]  /*0120*/  CS2R R4, SRZ ;  /* 0x0000000000047805 */ /* 0x000fe2000001ff00 */
[----:B------:R-:W-:-:S04]  /*0130*/  IMAD.IADD R3, R3, 0x1, -R6 ;  /* 0x0000000103037824 */ /* 0x000fc800078e0a06 */
[----:B------:R-:W-:Y:S02]  /*0140*/  IMAD R12, R12, 0x24000, R3 ;  /* 0x000240000c0c7824 */ /* 0x000fe400078e0203 */
[----:B----4-:R-:W-:Y:S01]  /*0150*/  IMAD.SHL.U32 R3, R7, 0x10, RZ ;  /* 0x0000001007037824 */ /* 0x010fe200078e00ff */
[----:B------:R-:W-:-:S04]  /*0160*/  CS2R R6, SRZ ;  /* 0x0000000000067805 */ /* 0x000fc8000001ff00 */
[----:B------:R-:W-:Y:S02]  /*0170*/  LOP3.LUT R11, R3, 0x4, R14, 0xfe, !PT ;  /* 0x00000004030b7812 */ /* 0x000fe400078efe0e */
[----:B------:R-:W-:Y:S02]  /*0180*/  LOP3.LUT R21, R3, R14, RZ, 0xfc, !PT ;  /* 0x0000000e03157212 */ /* 0x000fe400078efcff */
[C---:B------:R-:W-:Y:S01]  /*0190*/  ISETP.GE.AND P1, PT, R11.reuse, 0x24, PT ;  /* 0x000000240b00780c */ /* 0x040fe20003f26270 */
[--C-:B------:R-:W-:Y:S01]  /*01a0*/  IMAD R27, R11, 0x1000, R12.reuse ;  /* 0x000010000b1b7824 */ /* 0x100fe200078e020c */
[C---:B------:R-:W-:Y:S01]  /*01b0*/  ISETP.GE.AND P0, PT, R21.reuse, 0x24, PT ;  /* 0x000000241500780c */ /* 0x040fe20003f06270 */
[----:B------:R-:W-:Y:S01]  /*01c0*/  IMAD R19, R21, 0x1000, R12 ;  /* 0x0000100015137824 */ /* 0x000fe200078e020c */
[----:B------:R-:W-:Y:S02]  /*01d0*/  LOP3.LUT R13, R3, 0x8, R14, 0xfe, !PT ;  /* 0x00000008030d7812 */ /* 0x000fe400078efe0e */
[----:B------:R-:W-:-:S02]  /*01e0*/  CS2R R10, SRZ ;  /* 0x00000000000a7805 */ /* 0x000fc4000001ff00 */
[----:B------:R-:W-:Y:S01]  /*01f0*/  LOP3.LUT R17, R3, 0xc, R14, 0xfe, !PT ;  /* 0x0000000c03117812 */ /* 0x000fe200078efe0e */
[--C-:B--2---:R-:W-:Y:S01]  /*0200*/  IMAD.WIDE R26, R27, 0x4, R24.reuse ;  /* 0x000000041b1a7825 */ /* 0x104fe200078e0218 */
[----:B------:R-:W-:Y:S02]  /*0210*/  ISETP.GE.AND P2, PT, R13, 0x24, PT ;  /* 0x000000240d00780c */ /* 0x000fe40003f46270 */
[----:B------:R-:W-:Y:S01]  /*0220*/  ISETP.GE.AND P3, PT, R17, 0x24, PT ;  /* 0x000000241100780c */ /* 0x000fe20003f66270 */
[----:B------:R-:W-:Y:S01]  /*0230*/  IMAD.WIDE R18, R19, 0x4, R24 ;  /* 0x0000000413127825 */ /* 0x000fe200078e0218 */
[----:B------:R1:W2:Y:S03]  /*0240*/  @!P1 LDG.E.EL.128 R8, desc[UR6][R26.64] ;  /* 0x000000061a089981 */ /* 0x0002a6000c2e1d00 */
[--C-:B------:R-:W-:Y:S02]  /*0250*/  IMAD R29, R13, 0x1000, R12.reuse ;  /* 0x000010000d1d7824 */ /* 0x100fe400078e020c */
[----:B------:R-:W-:Y:S01]  /*0260*/  IMAD R17, R17, 0x1000, R12 ;  /* 0x0000100011117824 */ /* 0x000fe200078e020c */
[----:B------:R3:W4:Y:S01]  /*0270*/  @!P0 LDG.E.EL.128 R4, desc[UR6][R18.64] ;  /* 0x0000000612048981 */ /* 0x000722000c2e1d00 */
[----:B-----5:R-:W-:-:S04]  /*0280*/  IMAD.WIDE R22, R21, 0x4, R22 ;  /* 0x0000000415167825 */ /* 0x020fc800078e0216 */
[----:B-1----:R-:W-:-:S04]  /*0290*/  IMAD.WIDE R26, R29, 0x4, R24 ;  /* 0x000000041d1a7825 */ /* 0x002fc800078e0218 */
[----:B------:R-:W-:Y:S01]  /*02a0*/  IMAD.MOV.U32 R21, RZ, RZ, RZ ;  /* 0x000000ffff157224 */ /* 0x000fe200078e00ff */
[----:B---3--:R-:W-:Y:S01]  /*02b0*/  CS2R R18, SRZ ;  /* 0x0000000000127805 */ /* 0x008fe2000001ff00 */
[----:B------:R-:W-:Y:S01]  /*02c0*/  IMAD.WIDE R24, R17, 0x4, R24 ;  /* 0x0000000411187825 */ /* 0x000fe200078e0218 */
[----:B------:R-:W-:-:S03]  /*02d0*/  CS2R R16, SRZ ;  /* 0x0000000000107805 */ /* 0x000fc6000001ff00 */
[----:B------:R-:W2:Y:S01]  /*02e0*/  @!P1 LDG.E.EL R21, desc[UR6][R22.64+0x10] ;  /* 0x0000100616159981 */ /* 0x000ea2000c2e1900 */
[----:B------:R-:W-:Y:S02]  /*02f0*/  CS2R R12, SRZ ;  /* 0x00000000000c7805 */ /* 0x000fe4000001ff00 */
[----:B------:R-:W-:Y:S01]  /*0300*/  CS2R R14, SRZ ;  /* 0x00000000000e7805 */ /* 0x000fe2000001ff00 */
[----:B------:R1:W3:Y:S05]  /*0310*/  @!P3 LDG.E.EL.128 R16, desc[UR6][R24.64] ;  /* 0x000000061810b981 */ /* 0x0002ea000c2e1d00 */
[----:B------:R-:W5:Y:S01]  /*0320*/  @!P2 LDG.E.EL.128 R12, desc[UR6][R26.64] ;  /* 0x000000061a0ca981 */ /* 0x000f62000c2e1d00 */
[----:B-1----:R-:W-:Y:S01]  /*0330*/  IMAD.MOV.U32 R24, RZ, RZ, RZ ;  /* 0x000000ffff187224 */ /* 0x002fe200078e00ff */
[----:B------:R-:W-:-:S05]  /*0340*/  CS2R R28, SRZ ;  /* 0x00000000001c7805 */ /* 0x000fca000001ff00 */
[----:B------:R-:W5:Y:S04]  /*0350*/  @!P2 LDG.E.EL R24, desc[UR6][R22.64+0x20] ;  /* 0x000020061618a981 */ /* 0x000f68000c2e1900 */
[----:B------:R-:W4:Y:S04]  /*0360*/  @!P0 LDG.E.EL R28, desc[UR6][R22.64] ;  /* 0x00000006161c8981 */ /* 0x000f28000c2e1900 */
[----:B------:R1:W3:Y:S01]  /*0370*/  @!P3 LDG.E.EL R29, desc[UR6][R22.64+0x30] ;  /* 0x00003006161db981 */ /* 0x0002e2000c2e1900 */
[----:B------:R-:W1:Y:S01]  /*0380*/  S2UR UR5, SR_CgaCtaId ;  /* 0x00000000000579c3 */ /* 0x000e620000008800 */
[----:B------:R-:W-:Y:S01]  /*0390*/  UMOV UR4, 0x400 ;  /* 0x0000040000047882 */ /* 0x000fe20000000000 */
[----:B-1----:R-:W-:-:S04]  /*03a0*/  SHF.R.U32.HI R22, RZ, 0x6, R0 ;  /* 0x00000006ff167819 */ /* 0x002fc80000011600 */
[----:B------:R-:W-:Y:S01]  /*03b0*/  SGXT.U32 R22, R22, 0x2 ;  /* 0x000000021616781a */ /* 0x000fe20000000000 */
[----:B0-----:R-:W-:Y:S01]  /*03c0*/  UPRMT UR4, UR5, 0x654, UR4 ;  /* 0x0000065405047896 */ /* 0x001fe20008000004 */
[----:B------:R-:W-:-:S04]  /*03d0*/  LOP3.LUT R3, R3, 0xc, R20, 0xf8, !PT ;  /* 0x0000000c03037812 */ /* 0x000fc800078ef814 */
[----:B------:R-:W-:Y:S01]  /*03e0*/  ISETP.GE.AND P0, PT, R3, 0x24, PT ;  /* 0x000000240300780c */ /* 0x000fe20003f06270 */
[----:B------:R-:W-:Y:S01]  /*03f0*/  BAR.SYNC.DEFER_BLOCKING 0x0 ;  /* 0x0000000000007b1d */ /* 0x000fe20000010000 */
[C---:B--2---:R-:W-:Y:S01]  /*0400*/  FADD R8, R21.reuse, R8 ;  /* 0x0000000815087221 */ /* 0x044fe20000000000 */
[C---:B------:R-:W-:Y:S01]  /*0410*/  FADD R9, R21.reuse, R9 ;  /* 0x0000000915097221 */ /* 0x040fe20000000000 */
[C---:B------:R-:W-:Y:S01]  /*0420*/  FADD R10, R21.reuse, R10 ;  /* 0x0000000a150a7221 */ /* 0x040fe20000000000 */
[----:B------:R-:W-:Y:S01]  /*0430*/  FADD R11, R21, R11 ;  /* 0x0000000b150b7221 */ /* 0x000fe20000000000 */
[----:B------:R-:W-:-:S05]  /*0440*/  IMAD.SHL.U32 R21, R0, 0x40, RZ ;  /* 0x0000004000157824 */ /* 0x000fca00078e00ff */
[----:B------:R-:W-:-:S04]  /*0450*/  LOP3.LUT R21, R21, 0xfc0, RZ, 0xc0, !PT ;  /* 0x00000fc015157812 */ /* 0x000fc800078ec0ff */
[C---:B------:R-:W-:Y:S02]  /*0460*/  LOP3.LUT R25, R21.reuse, 0x20, RZ, 0xfc, !PT ;  /* 0x0000002015197812 */ /* 0x040fe400078efcff */
[C---:B------:R-:W-:Y:S01]  /*0470*/  LOP3.LUT R26, R21.reuse, 0x30, RZ, 0xfc, !PT ;  /* 0x00000030151a7812 */ /* 0x040fe200078efcff */
[C---:B-----5:R-:W-:Y:S01]  /*0480*/  FADD R12, R24.reuse, R12 ;  /* 0x0000000c180c7221 */ /* 0x060fe20000000000 */
[C---:B------:R-:W-:Y:S01]  /*0490*/  FADD R13, R24.reuse, R13 ;  /* 0x0000000d180d7221 */ /* 0x040fe20000000000 */
[C---:B------:R-:W-:Y:S01]  /*04a0*/  FADD R14, R24.reuse, R14 ;  /* 0x0000000e180e7221 */ /* 0x040fe20000000000 */
[----:B------:R-:W-:Y:S01]  /*04b0*/  FADD R15, R24, R15 ;  /* 0x0000000f180f7221 */ /* 0x000fe20000000000 */
[C---:B------:R-:W-:Y:S02]  /*04c0*/  LOP3.LUT R24, R21.reuse, R22, RZ, 0xfc, !PT ;  /* 0x0000001615187212 */ /* 0x040fe400078efcff */
[C---:B------:R-:W-:Y:S02]  /*04d0*/  LOP3.LUT R22, R21.reuse, 0x10, RZ, 0xfc, !PT ;  /* 0x0000001015167812 */ /* 0x040fe400078efcff */
[----:B------:R-:W-:-:S02]  /*04e0*/  LEA.HI R23, R21, UR4, RZ, 0x1e ;  /* 0x0000000415177c11 */ /* 0x000fc4000f8ff0ff */
[----:B------:R-:W-:Y:S02]  /*04f0*/  LEA.HI R21, R22, UR4, RZ, 0x1e ;  /* 0x0000000416157c11 */ /* 0x000fe4000f8ff0ff */
[----:B------:R-:W-:Y:S02]  /*0500*/  LEA.HI R25, R25, UR4, RZ, 0x1e ;  /* 0x0000000419197c11 */ /* 0x000fe4000f8ff0ff */
[----:B------:R-:W-:Y:S01]  /*0510*/  LEA.HI R27, R26, UR4, RZ, 0x1e ;  /* 0x000000041a1b7c11 */ /* 0x000fe2000f8ff0ff */
[----:B----4-:R-:W-:Y:S01]  /*0520*/  FADD R4, R28, R4 ;  /* 0x000000041c047221 */ /* 0x010fe20000000000 */
[----:B------:R-:W-:Y:S02]  /*0530*/  IMAD R23, R24, 0x4, R23 ;  /* 0x0000000418177824 */ /* 0x000fe400078e0217 */
[----:B------:R-:W-:Y:S01]  /*0540*/  FADD R5, R28, R5 ;  /* 0x000000051c057221 */ /* 0x000fe20000000000 */
[----:B------:R-:W-:Y:S02]  /*0550*/  IMAD R22, R24, 0x4, R21 ;  /* 0x0000000418167824 */ /* 0x000fe400078e0215 */
[----:B------:R-:W-:Y:S01]  /*0560*/  FADD R6, R28, R6 ;  /* 0x000000061c067221 */ /* 0x000fe20000000000 */
[----:B------:R-:W-:-:S02]  /*0570*/  IMAD R21, R24, 0x4, R25 ;  /* 0x0000000418157824 */ /* 0x000fc400078e0219 */
[----:B------:R-:W-:Y:S01]  /*0580*/  FADD R7, R28, R7 ;  /* 0x000000071c077221 */ /* 0x000fe20000000000 */
[----:B------:R-:W-:Y:S01]  /*0590*/  IMAD R24, R24, 0x4, R27 ;  /* 0x0000000418187824 */ /* 0x000fe200078e021b */
[----:B------:R0:W-:Y:S04]  /*05a0*/  STS [R23], R4 ;  /* 0x0000000417007388 */ /* 0x0001e80000000800 */
[----:B------:R-:W-:Y:S04]  /*05b0*/  STS [R22+0x40], R5 ;  /* 0x0000400516007388 */ /* 0x000fe80000000800 */
[----:B------:R1:W-:Y:S04]  /*05c0*/  STS [R21+0x80], R6 ;  /* 0x0000800615007388 */ /* 0x0003e80000000800 */
[----:B------:R-:W-:Y:S01]  /*05d0*/  STS [R24+0xc0], R7 ;  /* 0x0000c00718007388 */ /* 0x000fe20000000800 */
[----:B---3--:R-:W-:-:S03]  /*05e0*/  FADD R26, R29, R16 ;  /* 0x000000101d1a7221 */ /* 0x008fc60000000000 */
[----:B------:R-:W-:Y:S01]  /*05f0*/  STS [R23+0x10], R8 ;  /* 0x0000100817007388 */ /* 0x000fe20000000800 */
[----:B------:R-:W-:-:S03]  /*0600*/  FADD R17, R29, R17 ;  /* 0x000000111d117221 */ /* 0x000fc60000000000 */
[----:B------:R-:W-:Y:S01]  /*0610*/  STS [R22+0x50], R9 ;  /* 0x0000500916007388 */ /* 0x000fe20000000800 */
[----:B------:R-:W-:-:S03]  /*0620*/  FADD R16, R29, R18 ;  /* 0x000000121d107221 */ /* 0x000fc60000000000 */
[----:B------:R-:W-:Y:S01]  /*0630*/  STS [R21+0x90], R10 ;  /* 0x0000900a15007388 */ /* 0x000fe20000000800 */
[----:B------:R-:W-:-:S03]  /*0640*/  FADD R19, R29, R19 ;  /* 0x000000131d137221 */ /* 0x000fc60000000000 */
[----:B------:R-:W-:Y:S01]  /*0650*/  STS [R24+0xd0], R11 ;  /* 0x0000d00b18007388 */ /* 0x000fe20000000800 */
[----:B------:R-:W-:-:S03]  /*0660*/  IMAD.SHL.U32 R18, R0, 0x4, RZ ;  /* 0x0000000400127824 */ /* 0x000fc600078e00ff */
[----:B------:R-:W-:Y:S04]  /*0670*/  STS [R23+0x20], R12 ;  /* 0x0000200c17007388 */ /* 0x000fe80000000800 */
[----:B------:R-:W-:Y:S04]  /*0680*/  STS [R22+0x60], R13 ;  /* 0x0000600d16007388 */ /* 0x000fe80000000800 */
[----:B------:R-:W-:Y:S04]  /*0690*/  STS [R21+0xa0], R14 ;  /* 0x0000a00e15007388 */ /* 0x000fe80000000800 */
[----:B------:R-:W-:Y:S01]  /*06a0*/  STS [R24+0xe0], R15 ;  /* 0x0000e00f18007388 */ /* 0x000fe20000000800 */
[----:B------:R-:W-:-:S03]  /*06b0*/  LOP3.LUT R18, R18, 0x3fc, RZ, 0xc0, !PT ;  /* 0x000003fc12127812 */ /* 0x000fc600078ec0ff */
[----:B------:R-:W-:Y:S04]  /*06c0*/  STS [R23+0x30], R26 ;  /* 0x0000301a17007388 */ /* 0x000fe80000000800 */
[----:B------:R-:W-:Y:S04]  /*06d0*/  STS [R22+0x70], R17 ;  /* 0x0000701116007388 */ /* 0x000fe80000000800 */
[----:B------:R2:W-:Y:S04]  /*06e0*/  STS [R21+0xb0], R16 ;  /* 0x0000b01015007388 */ /* 0x0005e80000000800 */
[----:B------:R3:W-:Y:S01]  /*06f0*/  STS [R24+0xf0], R19 ;  /* 0x0000f01318007388 */ /* 0x0007e20000000800 */
[----:B0-----:R-:W-:-:S02]  /*0700*/  LOP3.LUT R4, R18, 0x400, RZ, 0xfc, !PT ;  /* 0x0000040012047812 */ /* 0x001fc400078efcff */
[----:B-1----:R-:W-:Y:S02]  /*0710*/  LOP3.LUT R6, R18, 0x800, RZ, 0xfc, !PT ;  /* 0x0000080012067812 */ /* 0x002fe400078efcff */
[----:B------:R-:W-:Y:S01]  /*0720*/  SHF.R.U32.HI R5, RZ, 0x2, R4 ;  /* 0x00000002ff057819 */ /* 0x000fe20000011604 */
[----:B--2---:R-:W0:Y:S01]  /*0730*/  LDC.64 R16, c[0x0][0x210] ;  /* 0x00008400ff107b82 */ /* 0x004e220000000a00 */
[----:B------:R-:W-:Y:S02]  /*0740*/  SHF.R.U32.HI R7, RZ, 0x2, R6 ;  /* 0x00000002ff077819 */ /* 0x000fe40000011606 */
[----:B------:R-:W-:Y:S02]  /*0750*/  LOP3.LUT R4, R0, 0xfc, RZ, 0xc0, !PT ;  /* 0x000000fc00047812 */ /* 0x000fe400078ec0ff */
[----:B------:R-:W-:Y:S02]  /*0760*/  LOP3.LUT R6, R5, 0x1fc, RZ, 0xc0, !PT ;  /* 0x000001fc05067812 */ /* 0x000fe400078ec0ff */
[----:B------:R-:W-:Y:S01]  /*0770*/  LOP3.LUT R8, R7, 0x2fc, RZ, 0xc0, !PT ;  /* 0x000002fc07087812 */ /* 0x000fe200078ec0ff */
[----:B------:R-:W-:-:S02]  /*0780*/  VIADD R5, R4, UR4 ;  /* 0x0000000404057c36 */ /* 0x000fc40008000000 */
[----:B------:R-:W-:Y:S02]  /*0790*/  VIADD R7, R6, UR4 ;  /* 0x0000000406077c36 */ /* 0x000fe40008000000 */
[----:B------:R-:W-:Y:S02]  /*07a0*/  VIADD R9, R8, UR4 ;  /* 0x0000000408097c36 */ /* 0x000fe40008000000 */
[C---:B------:R-:W-:Y:S01]  /*07b0*/  IMAD R23, R18.reuse, 0x4, R5 ;  /* 0x0000000412177824 */ /* 0x040fe200078e0205 */
[----:B------:R-:W-:Y:S01]  /*07c0*/  BAR.SYNC.DEFER_BLOCKING 0x0 ;  /* 0x0000000000007b1d */ /* 0x000fe20000010000 */
[C---:B------:R-:W-:Y:S02]  /*07d0*/  IMAD R25, R18.reuse, 0x4, R7 ;  /* 0x0000000412197824 */ /* 0x040fe400078e0207 */
[----:B------:R-:W-:Y:S01]  /*07e0*/  IMAD R26, R18, 0x4, R9 ;  /* 0x00000004121a7824 */ /* 0x000fe200078e0209 */
[----:B---3--:R-:W-:Y:S02]  /*07f0*/  SHF.R.U32.HI R19, RZ, 0x2, R0 ;  /* 0x00000002ff137819 */ /* 0x008fe40000011600 */
[----:B------:R-:W-:Y:S04]  /*0800*/  LDS R4, [R23] ;  /* 0x0000000017047984 */ /* 0x000fe80000000800 */
[----:B------:R-:W-:Y:S04]  /*0810*/  LDS R5, [R23+0x4] ;  /* 0x0000040017057984 */ /* 0x000fe80000000800 */
[----:B------:R-:W-:Y:S04]  /*0820*/  LDS R6, [R23+0x8] ;  /* 0x0000080017067984 */ /* 0x000fe80000000800 */
[----:B------:R1:W2:Y:S04]  /*0830*/  LDS R7, [R23+0xc] ;  /* 0x00000c0017077984 */ /* 0x0002a80000000800 */
[----:B------:R-:W-:Y:S04]  /*0840*/  LDS R8, [R25+0x1000] ;  /* 0x0010000019087984 */ /* 0x000fe80000000800 */
[----:B------:R-:W-:Y:S04]  /*0850*/  LDS R9, [R25+0x1004] ;  /* 0x0010040019097984 */ /* 0x000fe80000000800 */
[----:B------:R-:W-:Y:S04]  /*0860*/  LDS R10, [R25+0x1008] ;  /* 0x00100800190a7984 */ /* 0x000fe80000000800 */
[----:B------:R3:W4:Y:S04]  /*0870*/  LDS R11, [R25+0x100c] ;  /* 0x00100c00190b7984 */ /* 0x0007280000000800 */
[----:B------:R-:W-:Y:S04]  /*0880*/  LDS R12, [R26+0x2000] ;  /* 0x002000001a0c7984 */ /* 0x000fe80000000800 */
[----:B------:R-:W-:Y:S04]  /*0890*/  LDS R13, [R26+0x2004] ;  /* 0x002004001a0d7984 */ /* 0x000fe80000000800 */
[----:B------:R-:W-:Y:S04]  /*08a0*/  LDS R14, [R26+0x2008] ;  /* 0x002008001a0e7984 */ /* 0x000fe80000000800 */
[----:B------:R-:W5:Y:S01]  /*08b0*/  LDS R15, [R26+0x200c] ;  /* 0x00200c001a0f7984 */ /* 0x000f620000000800 */
[----:B------:R-:W-:-:S02]  /*08c0*/  SGXT.U32 R19, R19, 0x6 ;  /* 0x000000061313781a */ /* 0x000fc40000000000 */
[----:B------:R-:W-:Y:S02]  /*08d0*/  LOP3.LUT R0, R18, 0xc00, RZ, 0xfc, !PT ;  /* 0x00000c0012007812 */ /* 0x000fe400078efcff */
[----:B------:R-:W-:Y:S02]  /*08e0*/  PRMT R2, R19, 0x6540, R2 ;  /* 0x0000654013027816 */ /* 0x000fe40000000002 */
[----:B------:R-:W-:Y:S02]  /*08f0*/  SHF.R.U32.HI R19, RZ, 0x2, R0 ;  /* 0x00000002ff137819 */ /* 0x000fe40000011600 */
[C---:B------:R-:W-:Y:S02]  /*0900*/  LOP3.LUT R0, R2.reuse, 0x40, RZ, 0xfc, !PT ;  /* 0x0000004002007812 */ /* 0x040fe400078efcff */
[C---:B------:R-:W-:Y:S01]  /*0910*/  LOP3.LUT R20, R2.reuse, 0x80, RZ, 0xfc, !PT ;  /* 0x0000008002147812 */ /* 0x040fe200078efcff */
[--C-:B------:R-:W-:Y:S02]  /*0920*/  IMAD R21, R2, 0x24, R3.reuse ;  /* 0x0000002402157824 */ /* 0x100fe400078e0203 */
[----:B-1----:R-:W-:-:S02]  /*0930*/  IMAD R23, R0, 0x24, R3 ;  /* 0x0000002400177824 */ /* 0x002fc400078e0203 */
[----:B---3--:R-:W-:Y:S01]  /*0940*/  IMAD R25, R20, 0x24, R3 ;  /* 0x0000002414197824 */ /* 0x008fe200078e0203 */
[----:B------:R-:W-:Y:S01]  /*0950*/  LOP3.LUT R19, R19, 0x3fc, RZ, 0xc0, !PT ;  /* 0x000003fc13137812 */ /* 0x000fe200078ec0ff */
[----:B0-----:R-:W-:-:S04]  /*0960*/  IMAD.WIDE R20, R21, 0x4, R16 ;  /* 0x0000000415147825 */ /* 0x001fc800078e0210 */
[--C-:B------:R-:W-:Y:S01]  /*0970*/  IMAD.WIDE R22, R23, 0x4, R16.reuse ;  /* 0x0000000417167825 */ /* 0x100fe200078e0210 */
[----:B--2---:R0:W-:Y:S03]  /*0980*/  @!P0 STG.E.128 desc[UR6][R20.64], R4 ;  /* 0x0000000414008986 */ /* 0x0041e6000c101d06 */
[----:B------:R-:W-:Y:S01]  /*0990*/  IMAD.WIDE R24, R25, 0x4, R16 ;  /* 0x0000000419187825 */ /* 0x000fe200078e0210 */
[----:B----4-:R0:W-:Y:S03]  /*09a0*/  @!P0 STG.E.128 desc[UR6][R22.64], R8 ;  /* 0x0000000816008986 */ /* 0x0101e6000c101d06 */
[----:B------:R-:W-:-:S04]  /*09b0*/  VIADD R19, R19, UR4 ;  /* 0x0000000413137c36 */ /* 0x000fc80008000000 */
[----:B------:R-:W-:Y:S01]  /*09c0*/  IMAD R19, R18, 0x4, R19 ;  /* 0x0000000412137824 */ /* 0x000fe200078e0213 */
[----:B-----5:R0:W-:Y:S02]  /*09d0*/  @!P0 STG.E.128 desc[UR6][R24.64], R12 ;  /* 0x0000000c18008986 */ /* 0x0201e4000c101d06 */
[----:B0-----:R-:W-:Y:S05]  /*09e0*/  @P0 EXIT ;  /* 0x000000000000094d */ /* 0x001fea0003800000 */
[----:B0-----:R-:W-:Y:S01]  /*09f0*/  LDS R4, [R19+0x3000] ;  /* 0x0030000013047984 */ /* 0x001fe20000000800 */
[----:B------:R-:W-:-:S03]  /*0a00*/  LOP3.LUT R2, R2, 0xc0, RZ, 0xfc, !PT ;  /* 0x000000c002027812 */ /* 0x000fc600078efcff */
[----:B------:R-:W-:Y:S02]  /*0a10*/  LDS R5, [R19+0x3004] ;  /* 0x0030040013057984 */ /* 0x000fe40000000800 */
[----:B------:R-:W-:Y:S02]  /*0a20*/  IMAD R3, R2, 0x24, R3 ;  /* 0x0000002402037824 */ /* 0x000fe400078e0203 */
[----:B------:R-:W-:Y:S02]  /*0a30*/  LDS R6, [R19+0x3008] ;  /* 0x0030080013067984 */ /* 0x000fe40000000800 */
[----:B------:R-:W-:Y:S02]  /*0a40*/  IMAD.WIDE R16, R3, 0x4, R16 ;  /* 0x0000000403107825 */ /* 0x000fe400078e0210 */
[----:B------:R-:W0:Y:S04]  /*0a50*/  LDS R7, [R19+0x300c] ;  /* 0x00300c0013077984 */ /* 0x000e280000000800 */
[----:B0-----:R-:W-:Y:S01]  /*0a60*/  STG.E.128 desc[UR6][R16.64], R4 ;  /* 0x0000000410007986 */ /* 0x001fe2000c101d06 */
[----:B------:R-:W-:Y:S05]  /*0a70*/  EXIT ;  /* 0x000000000000794d */ /* 0x000fea0003800000 */
.L_x_0:
[----:B------:R-:W-:-:S00]  /*0a80*/  BRA `(.L_x_0) ;  /* 0xfffffffc00fc7947 */ /* 0x000fc0000383ffff */
[----:B------:R-:W-:-:S00]  /*0a90*/  NOP ;  /* 0x0000000000007918 */ /* 0x000fc00000000000 */
        /* <DEDUP_REMOVED lines=14> */
.L_x_1:


//--------------------- .nv.shared.triton_poi_fused_clone_view_0 --------------------------
	.section	.nv.shared.triton_poi_fused_clone_view_0,"aw",@nobits
	.sectionflags	@""
	.align	16
	.zero		1024


//--------------------- .nv.constant0.triton_poi_fused_clone_view_0 --------------------------
	.section	.nv.constant0.triton_poi_fused_clone_view_0,"a",@progbits
	.sectionflags	@""
	.align	4
.nv.constant0.triton_poi_fused_clone_view_0:
	.zero		560
